//
// Generated by NVIDIA NVVM Compiler
//
// Compiler Build ID: CL-36424714
// Cuda compilation tools, release 13.0, V13.0.88
// Based on NVVM 20.0.0
//

.version 9.0
.target sm_100
.address_size 64

	// .globl	_Z8KeAtomicIfEvPT_iS1_

.visible .entry _Z8KeAtomicIfEvPT_iS1_(
	.param .u64 .ptr .align 1 _Z8KeAtomicIfEvPT_iS1__param_0,
	.param .u32 _Z8KeAtomicIfEvPT_iS1__param_1,
	.param .u64 .ptr .align 1 _Z8KeAtomicIfEvPT_iS1__param_2
)
{
	.reg .pred 	%p<2>;
	.reg .b32 	%r<6>;
	.reg .b32 	%f<3>;
	.reg .b64 	%rd<8>;

	ld.param.u64 	%rd1, [_Z8KeAtomicIfEvPT_iS1__param_0];
	ld.param.u32 	%r2, [_Z8KeAtomicIfEvPT_iS1__param_1];
	ld.param.u64 	%rd2, [_Z8KeAtomicIfEvPT_iS1__param_2];
	mov.u32 	%r3, %ctaid.x;
	mov.u32 	%r4, %ntid.x;
	mov.u32 	%r5, %tid.x;
	mad.lo.s32 	%r1, %r3, %r4, %r5;
	setp.ge.s32 	%p1, %r1, %r2;
	@%p1 bra 	$L__BB0_2;
	cvta.to.global.u64 	%rd3, %rd1;
	cvta.to.global.u64 	%rd4, %rd2;
	mul.wide.s32 	%rd5, %r1, 4;
	add.s64 	%rd6, %rd4, %rd5;
	add.s64 	%rd7, %rd3, %rd5;
	ld.global.f32 	%f1, [%rd7];
	atom.global.add.f32 	%f2, [%rd6], %f1;
$L__BB0_2:
	ret;

}
	// .globl	_Z8KeAtomicI6__halfEvPT_iS2_
.visible .entry _Z8KeAtomicI6__halfEvPT_iS2_(
	.param .u64 .ptr .align 1 _Z8KeAtomicI6__halfEvPT_iS2__param_0,
	.param .u32 _Z8KeAtomicI6__halfEvPT_iS2__param_1,
	.param .u64 .ptr .align 1 _Z8KeAtomicI6__halfEvPT_iS2__param_2
)
{
	.reg .pred 	%p<2>;
	.reg .b16 	%rs<3>;
	.reg .b32 	%r<6>;
	.reg .b64 	%rd<7>;

	ld.param.u64 	%rd1, [_Z8KeAtomicI6__halfEvPT_iS2__param_0];
	ld.param.u32 	%r2, [_Z8KeAtomicI6__halfEvPT_iS2__param_1];
	ld.param.u64 	%rd2, [_Z8KeAtomicI6__halfEvPT_iS2__param_2];
	mov.u32 	%r3, %ctaid.x;
	mov.u32 	%r4, %ntid.x;
	mov.u32 	%r5, %tid.x;
	mad.lo.s32 	%r1, %r3, %r4, %r5;
	setp.ge.s32 	%p1, %r1, %r2;
	@%p1 bra 	$L__BB1_2;
	cvta.to.global.u64 	%rd4, %rd1;
	mul.wide.s32 	%rd5, %r1, 2;
	add.s64 	%rd3, %rd2, %rd5;
	add.s64 	%rd6, %rd4, %rd5;
	ld.global.u16 	%rs2, [%rd6];
	// begin inline asm
	{ atom.add.noftz.f16 %rs1,[%rd3],%rs2; }

	// end inline asm
$L__BB1_2:
	ret;

}


// ===== COMPILED SASS (sm_100) =====

	.target	sm_100

	.elftype	@"ET_EXEC"


//--------------------- .note.nv.tkinfo           --------------------------
	.section	.note.nv.tkinfo,"",@"SHT_NOTE"
	.sectionflags	@"SHF_NOTE_NV_TKINFO"
	.tkinfo
        /*0018*/ 	.word	0x00000002
        /*0030*/ 	.string	""
        /*0030*/ 	.string	"ptxas"
        /*0030*/ 	.string	"Cuda compilation tools, release 13.0, V13.0.88"
        /*0030*/ 	.string	"Build cuda_13.0.r13.0/compiler.36424714_0"
        /*0030*/ 	.string	"-arch sm_100 -m 64 "



//--------------------- .note.nv.cuinfo           --------------------------
	.section	.note.nv.cuinfo,"",@"SHT_NOTE"
	.sectionflags	@"SHF_NOTE_NV_CUINFO"
        /*0018*/ 	.short	0x0002
        /*001a*/ 	.short	0x0064
        /*001c*/ 	.short	0x0082
	.zero		2


//--------------------- .nv.info                  --------------------------
	.section	.nv.info,"",@"SHT_CUDA_INFO"
	.align	4


	//----- nvinfo : EIATTR_REGCOUNT
	.align		4
        /*0000*/ 	.byte	0x04, 0x2f
        /*0002*/ 	.short	(.L_1 - .L_0)
	.align		4
.L_0:
        /*0004*/ 	.word	index@(_Z8KeAtomicIfEvPT_iS1_)
        /*0008*/ 	.word	0x0000000a


	//----- nvinfo : EIATTR_FRAME_SIZE
	.align		4
.L_1:
        /*000c*/ 	.byte	0x04, 0x11
        /*000e*/ 	.short	(.L_3 - .L_2)
	.align		4
.L_2:
        /*0010*/ 	.word	index@(_Z8KeAtomicIfEvPT_iS1_)
        /*0014*/ 	.word	0x00000000


	//----- nvinfo : EIATTR_REGCOUNT
	.align		4
.L_3:
        /*0018*/ 	.byte	0x04, 0x2f
        /*001a*/ 	.short	(.L_5 - .L_4)
	.align		4
.L_4:
        /*001c*/ 	.word	index@(_Z8KeAtomicI6__halfEvPT_iS2_)
        /*0020*/ 	.word	0x0000000c


	//----- nvinfo : EIATTR_FRAME_SIZE
	.align		4
.L_5:
        /*0024*/ 	.byte	0x04, 0x11
        /*0026*/ 	.short	(.L_7 - .L_6)
	.align		4
.L_6:
        /*0028*/ 	.word	index@(_Z8KeAtomicI6__halfEvPT_iS2_)
        /*002c*/ 	.word	0x00000000


	//----- nvinfo : EIATTR_MIN_STACK_SIZE
	.align		4
.L_7:
        /*0030*/ 	.byte	0x04, 0x12
        /*0032*/ 	.short	(.L_9 - .L_8)
	.align		4
.L_8:
        /*0034*/ 	.word	index@(_Z8KeAtomicI6__halfEvPT_iS2_)
        /*0038*/ 	.word	0x00000000


	//----- nvinfo : EIATTR_MIN_STACK_SIZE
	.align		4
.L_9:
        /*003c*/ 	.byte	0x04, 0x12
        /*003e*/ 	.short	(.L_11 - .L_10)
	.align		4
.L_10:
        /*0040*/ 	.word	index@(_Z8KeAtomicIfEvPT_iS1_)
        /*0044*/ 	.word	0x00000000
.L_11:


//--------------------- .nv.compat                --------------------------
	.section	.nv.compat,"",@"SHT_CUDA_COMPAT_INFO"
	.align	4
        /*0000*/ 	.byte	0x02, 0x09, 0x00, 0x00, 0x02, 0x02, 0x01, 0x00, 0x02, 0x05, 0x05, 0x00, 0x03, 0x07, 0x01, 0x01
        /*0010*/ 	.byte	0x02, 0x03, 0x00, 0x00, 0x02, 0x06, 0x01, 0x00, 0x04, 0x0b, 0x08, 0x00, 0x09, 0x00, 0x00, 0x00
        /*0020*/ 	.byte	0x00, 0x00, 0x00, 0x00


//--------------------- .nv.info._Z8KeAtomicI6__halfEvPT_iS2_ --------------------------
	.section	.nv.info._Z8KeAtomicI6__halfEvPT_iS2_,"",@"SHT_CUDA_INFO"
	.sectionflags	@""
	.align	4


	//----- nvinfo : EIATTR_CUDA_API_VERSION
	.align		4
        /*0000*/ 	.byte	0x04, 0x37
        /*0002*/ 	.short	(.L_13 - .L_12)
.L_12:
        /*0004*/ 	.word	0x00000082


	//----- nvinfo : EIATTR_KPARAM_INFO
	.align		4
.L_13:
        /*0008*/ 	.byte	0x04, 0x17
        /*000a*/ 	.short	(.L_15 - .L_14)
.L_14:
        /*000c*/ 	.word	0x00000000
        /*0010*/ 	.short	0x0002
        /*0012*/ 	.short	0x0010
        /*0014*/ 	.byte	0x00, 0xf5, 0x21, 0x00


	//----- nvinfo : EIATTR_KPARAM_INFO
	.align		4
.L_15:
        /*0018*/ 	.byte	0x04, 0x17
        /*001a*/ 	.short	(.L_17 - .L_16)
.L_16:
        /*001c*/ 	.word	0x00000000
        /*0020*/ 	.short	0x0001
        /*0022*/ 	.short	0x0008
        /*0024*/ 	.byte	0x00, 0xf0, 0x11, 0x00


	//----- nvinfo : EIATTR_KPARAM_INFO
	.align		4
.L_17:
        /*0028*/ 	.byte	0x04, 0x17
        /*002a*/ 	.short	(.L_19 - .L_18)
.L_18:
        /*002c*/ 	.word	0x00000000
        /*0030*/ 	.short	0x0000
        /*0032*/ 	.short	0x0000
        /*0034*/ 	.byte	0x00, 0xf5, 0x21, 0x00


	//----- nvinfo : EIATTR_SPARSE_MMA_MASK
	.align		4
.L_19:
        /*0038*/ 	.byte	0x03, 0x50
        /*003a*/ 	.short	0x0000


	//----- nvinfo : EIATTR_MAXREG_COUNT
	.align		4
        /*003c*/ 	.byte	0x03, 0x1b
        /*003e*/ 	.short	0x00ff


	//----- nvinfo : EIATTR_MERCURY_ISA_VERSION
	.align		4
        /*0040*/ 	.byte	0x03, 0x5f
        /*0042*/ 	.short	0x0101


	//----- nvinfo : EIATTR_VRC_CTA_INIT_COUNT
	.align		4
        /*0044*/ 	.byte	0x02, 0x4a
	.zero		1
	.zero		1


	//----- nvinfo : EIATTR_ATOM16_EMUL_INSTR_REG_MAP
	.align		4
        /*0048*/ 	.byte	0x04, 0x2e
        /*004a*/ 	.short	(.L_21 - .L_20)


	//   ....[0]....
.L_20:
        /*004c*/ 	.word	0x00000110
        /*0050*/ 	.short	0x0002
        /*0052*/ 	.short	0x0000


	//   ....[1]....
        /*0054*/ 	.word	0x00000170
        /*0058*/ 	.short	0x0002
        /*005a*/ 	.short	0x0000


	//----- nvinfo : EIATTR_EXIT_INSTR_OFFSETS
	.align		4
.L_21:
        /*005c*/ 	.byte	0x04, 0x1c
        /*005e*/ 	.short	(.L_23 - .L_22)


	//   ....[0]....
.L_22:
        /*0060*/ 	.word	0x00000070


	//   ....[1]....
        /*0064*/ 	.word	0x000001b0


	//----- nvinfo : EIATTR_CRS_STACK_SIZE
	.align		4
.L_23:
        /*0068*/ 	.byte	0x04, 0x1e
        /*006a*/ 	.short	(.L_25 - .L_24)
.L_24:
        /*006c*/ 	.word	0x00000000


	//----- nvinfo : EIATTR_CBANK_PARAM_SIZE
	.align		4
.L_25:
        /*0070*/ 	.byte	0x03, 0x19
        /*0072*/ 	.short	0x0018


	//----- nvinfo : EIATTR_PARAM_CBANK
	.align		4
        /*0074*/ 	.byte	0x04, 0x0a
        /*0076*/ 	.short	(.L_27 - .L_26)
	.align		4
.L_26:
        /*0078*/ 	.word	index@(.nv.constant0._Z8KeAtomicI6__halfEvPT_iS2_)
        /*007c*/ 	.short	0x0380
        /*007e*/ 	.short	0x0018


	//----- nvinfo : EIATTR_SW_WAR
	.align		4
.L_27:
        /*0080*/ 	.byte	0x04, 0x36
        /*0082*/ 	.short	(.L_29 - .L_28)
.L_28:
        /*0084*/ 	.word	0x00000008
.L_29:


//--------------------- .nv.info._Z8KeAtomicIfEvPT_iS1_ --------------------------
	.section	.nv.info._Z8KeAtomicIfEvPT_iS1_,"",@"SHT_CUDA_INFO"
	.sectionflags	@""
	.align	4


	//----- nvinfo : EIATTR_CUDA_API_VERSION
	.align		4
        /*0000*/ 	.byte	0x04, 0x37
        /*0002*/ 	.short	(.L_31 - .L_30)
.L_30:
        /*0004*/ 	.word	0x00000082


	//----- nvinfo : EIATTR_KPARAM_INFO
	.align		4
.L_31:
        /*0008*/ 	.byte	0x04, 0x17
        /*000a*/ 	.short	(.L_33 - .L_32)
.L_32:
        /*000c*/ 	.word	0x00000000
        /*0010*/ 	.short	0x0002
        /*0012*/ 	.short	0x0010
        /*0014*/ 	.byte	0x00, 0xf5, 0x21, 0x00


	//----- nvinfo : EIATTR_KPARAM_INFO
	.align		4
.L_33:
        /*0018*/ 	.byte	0x04, 0x17
        /*001a*/ 	.short	(.L_35 - .L_34)
.L_34:
        /*001c*/ 	.word	0x00000000
        /*0020*/ 	.short	0x0001
        /*0022*/ 	.short	0x0008
        /*0024*/ 	.byte	0x00, 0xf0, 0x11, 0x00


	//----- nvinfo : EIATTR_KPARAM_INFO
	.align		4
.L_35:
        /*0028*/ 	.byte	0x04, 0x17
        /*002a*/ 	.short	(.L_37 - .L_36)
.L_36:
        /*002c*/ 	.word	0x00000000
        /*0030*/ 	.short	0x0000
        /*0032*/ 	.short	0x0000
        /*0034*/ 	.byte	0x00, 0xf5, 0x21, 0x00


	//----- nvinfo : EIATTR_SPARSE_MMA_MASK
	.align		4
.L_37:
        /*0038*/ 	.byte	0x03, 0x50
        /*003a*/ 	.short	0x0000


	//----- nvinfo : EIATTR_MAXREG_COUNT
	.align		4
        /*003c*/ 	.byte	0x03, 0x1b
        /*003e*/ 	.short	0x00ff


	//----- nvinfo : EIATTR_MERCURY_ISA_VERSION
	.align		4
        /*0040*/ 	.byte	0x03, 0x5f
        /*0042*/ 	.short	0x0101


	//----- nvinfo : EIATTR_VRC_CTA_INIT_COUNT
	.align		4
        /*0044*/ 	.byte	0x02, 0x4a
	.zero		1
	.zero		1


	//----- nvinfo : EIATTR_EXIT_INSTR_OFFSETS
	.align		4
        /*0048*/ 	.byte	0x04, 0x1c
        /*004a*/ 	.short	(.L_39 - .L_38)


	//   ....[0]....
.L_38:
        /*004c*/ 	.word	0x00000070


	//   ....[1]....
        /*0050*/ 	.word	0x000000f0


	//----- nvinfo : EIATTR_CBANK_PARAM_SIZE
	.align		4
.L_39:
        /*0054*/ 	.byte	0x03, 0x19
        /*0056*/ 	.short	0x0018


	//----- nvinfo : EIATTR_PARAM_CBANK
	.align		4
        /*0058*/ 	.byte	0x04, 0x0a
        /*005a*/ 	.short	(.L_41 - .L_40)
	.align		4
.L_40:
        /*005c*/ 	.word	index@(.nv.constant0._Z8KeAtomicIfEvPT_iS1_)
        /*0060*/ 	.short	0x0380
        /*0062*/ 	.short	0x0018


	//----- nvinfo : EIATTR_SW_WAR
	.align		4
.L_41:
        /*0064*/ 	.byte	0x04, 0x36
        /*0066*/ 	.short	(.L_43 - .L_42)
.L_42:
        /*0068*/ 	.word	0x00000008
.L_43:


//--------------------- .nv.callgraph             --------------------------
	.section	.nv.callgraph,"",@"SHT_CUDA_CALLGRAPH"
	.align	4
	.sectionentsize	8
	.align		4
        /*0000*/ 	.word	0x00000000
	.align		4
        /*0004*/ 	.word	0xffffffff
	.align		4
        /*0008*/ 	.word	0x00000000
	.align		4
        /*000c*/ 	.word	0xfffffffe
	.align		4
        /*0010*/ 	.word	0x00000000
	.align		4
        /*0014*/ 	.word	0xfffffffd
	.align		4
        /*0018*/ 	.word	0x00000000
	.align		4
        /*001c*/ 	.word	0xfffffffc


//--------------------- .text._Z8KeAtomicI6__halfEvPT_iS2_ --------------------------
	.section	.text._Z8KeAtomicI6__halfEvPT_iS2_,"ax",@progbits
	.align	128
        .global         _Z8KeAtomicI6__halfEvPT_iS2_
        .type           _Z8KeAtomicI6__halfEvPT_iS2_,@function
        .size           _Z8KeAtomicI6__halfEvPT_iS2_,(.L_x_3 - _Z8KeAtomicI6__halfEvPT_iS2_)
        .other          _Z8KeAtomicI6__halfEvPT_iS2_,@"STO_CUDA_ENTRY STV_DEFAULT"
_Z8KeAtomicI6__halfEvPT_iS2_:
.text._Z8KeAtomicI6__halfEvPT_iS2_:
[----:B------:R-:W-:Y:S01]  /*0000*/  LDC R1, c[0x0][0x37c] ;  /* 0x0000df00ff017b82 */ /* 0x000fe20000000800 */
[----:B------:R-:W0:Y:S07]  /*0010*/  S2R R0, SR_TID.X ;  /* 0x0000000000007919 */ /* 0x000e2e0000002100 */
[----:B------:R-:W0:Y:S01]  /*0020*/  S2UR UR4, SR_CTAID.X ;  /* 0x00000000000479c3 */ /* 0x000e220000002500 */
[----:B------:R-:W1:Y:S07]  /*0030*/  LDCU UR5, c[0x0][0x388] ;  /* 0x00007100ff0577ac */ /* 0x000e6e0008000800 */
[----:B------:R-:W0:Y:S02]  /*0040*/  LDC R7, c[0x0][0x360] ;  /* 0x0000d800ff077b82 */ /* 0x000e240000000800 */
[----:B0-----:R-:W-:-:S05]  /*0050*/  IMAD R7, R7, UR4, R0 ;  /* 0x0000000407077c24 */ /* 0x001fca000f8e0200 */
[----:B-1----:R-:W-:-:S13]  /*0060*/  ISETP.GE.AND P0, PT, R7, UR5, PT ;  /* 0x0000000507007c0c */ /* 0x002fda000bf06270 */
[----:B------:R-:W-:Y:S05]  /*0070*/  @P0 EXIT ;  /* 0x000000000000094d */ /* 0x000fea0003800000 */
[----:B------:R-:W0:Y:S01]  /*0080*/  LDC.64 R2, c[0x0][0x390] ;  /* 0x0000e400ff027b82 */ /* 0x000e220000000a00 */
[----:B------:R-:W1:Y:S07]  /*0090*/  LDCU.64 UR4, c[0x0][0x358] ;  /* 0x00006b00ff0477ac */ /* 0x000e6e0008000a00 */
[----:B------:R-:W2:Y:S01]  /*00a0*/  LDC.64 R4, c[0x0][0x380] ;  /* 0x0000e000ff047b82 */ /* 0x000ea20000000a00 */
[----:B0-----:R-:W-:-:S03]  /*00b0*/  IMAD.WIDE R2, R7, 0x2, R2 ;  /* 0x0000000207027825 */ /* 0x001fc600078e0202 */
[----:B------:R-:W-:Y:S01]  /*00c0*/  LOP3.LUT R6, R2, 0xfffffffd, RZ, 0xc0, !PT ;  /* 0xfffffffd02067812 */ /* 0x000fe200078ec0ff */
[----:B--2---:R-:W-:-:S04]  /*00d0*/  IMAD.WIDE R4, R7, 0x2, R4 ;  /* 0x0000000207047825 */ /* 0x004fc800078e0204 */
[----:B------:R-:W-:Y:S02]  /*00e0*/  IMAD.MOV.U32 R7, RZ, RZ, R3 ;  /* 0x000000ffff077224 */ /* 0x000fe400078e0003 */
[----:B-1----:R0:W5:Y:S01]  /*00f0*/  LDG.E.U16 R4, desc[UR4][R4.64] ;  /* 0x0000000404047981 */ /* 0x002162000c1e1500 */
[----:B------:R-:W-:-:S03]  /*0100*/  LOP3.LUT R0, R2, 0x2, RZ, 0xc0, !PT ;  /* 0x0000000202007812 */ /* 0x000fc600078ec0ff */
[----:B------:R0:W5:Y:S01]  /*0110*/  LD.E R9, desc[UR4][R6.64] ;  /* 0x0000000406097980 */ /* 0x000162000c101900 */
[----:B------:R-:W-:Y:S01]  /*0120*/  ISETP.EQ.U32.AND P0, PT, R0, RZ, PT ;  /* 0x000000ff0000720c */ /* 0x000fe20003f02070 */
[----:B------:R-:W-:-:S05]  /*0130*/  IMAD.MOV.U32 R0, RZ, RZ, 0x3254 ;  /* 0x00003254ff007424 */ /* 0x000fca00078e00ff */
[----:B------:R-:W-:-:S07]  /*0140*/  SEL R0, R0, 0x7610, P0 ;  /* 0x0000761000007807 */ /* 0x000fce0000000000 */
.L_x_0:
[----:B0----5:R-:W-:-:S05]  /*0150*/  HADD2 R5, R9, R4.H0_H0 ;  /* 0x2000000409057230 */ /* 0x021fca0000000000 */
[----:B------:R-:W-:-:S05]  /*0160*/  PRMT R5, R9, R0, R5 ;  /* 0x0000000009057216 */ /* 0x000fca0000000005 */
[----:B------:R-:W2:Y:S02]  /*0170*/  ATOM.E.CAS.STRONG.GPU PT, R8, [R6], R9, R5 ;  /* 0x000000090608738b */ /* 0x000ea400001ee105 */
[----:B--2---:R-:W-:Y:S01]  /*0180*/  ISETP.NE.U32.AND P0, PT, R8, R9, PT ;  /* 0x000000090800720c */ /* 0x004fe20003f05070 */
[----:B------:R-:W-:-:S12]  /*0190*/  IMAD.MOV.U32 R9, RZ, RZ, R8 ;  /* 0x000000ffff097224 */ /* 0x000fd800078e0008 */
[----:B------:R-:W-:Y:S05]  /*01a0*/  @P0 BRA `(.L_x_0) ;  /* 0xfffffffc00e80947 */ /* 0x000fea000383ffff */
[----:B------:R-:W-:Y:S05]  /*01b0*/  EXIT ;  /* 0x000000000000794d */ /* 0x000fea0003800000 */
.L_x_1:
[----:B------:R-:W-:-:S00]  /*01c0*/  BRA `(.L_x_1) ;  /* 0xfffffffc00fc7947 */ /* 0x000fc0000383ffff */
[----:B------:R-:W-:-:S00]  /*01d0*/  NOP ;  /* 0x0000000000007918 */ /* 0x000fc00000000000 */
        /* <DEDUP_REMOVED lines=10> */
.L_x_3:


//--------------------- .text._Z8KeAtomicIfEvPT_iS1_ --------------------------
	.section	.text._Z8KeAtomicIfEvPT_iS1_,"ax",@progbits
	.align	128
        .global         _Z8KeAtomicIfEvPT_iS1_
        .type           _Z8KeAtomicIfEvPT_iS1_,@function
        .size           _Z8KeAtomicIfEvPT_iS1_,(.L_x_4 - _Z8KeAtomicIfEvPT_iS1_)
        .other          _Z8KeAtomicIfEvPT_iS1_,@"STO_CUDA_ENTRY STV_DEFAULT"
_Z8KeAtomicIfEvPT_iS1_:
.text._Z8KeAtomicIfEvPT_iS1_:
        /* <DEDUP_REMOVED lines=11> */
[----:B0-----:R-:W-:-:S06]  /*00b0*/  IMAD.WIDE R4, R7, 0x4, R4 ;  /* 0x0000000407047825 */ /* 0x001fcc00078e0204 */
[----:B-1----:R-:W3:Y:S01]  /*00c0*/  LDG.E R5, desc[UR4][R4.64] ;  /* 0x0000000404057981 */ /* 0x002ee2000c1e1900 */
[----:B--2---:R-:W-:-:S05]  /*00d0*/  IMAD.WIDE R2, R7, 0x4, R2 ;  /* 0x0000000407027825 */ /* 0x004fca00078e0202 */
[----:B---3--:R-:W-:Y:S01]  /*00e0*/  REDG.E.ADD.F32.FTZ.RN.STRONG.GPU desc[UR4][R2.64], R5 ;  /* 0x00000005020079a6 */ /* 0x008fe2000c12f304 */
[----:B------:R-:W-:Y:S05]  /*00f0*/  EXIT ;  /* 0x000000000000794d */ /* 0x000fea0003800000 */
.L_x_2:
        /* <DEDUP_REMOVED lines=16> */
.L_x_4:


//--------------------- .nv.shared.reserved.0     --------------------------
	.section	.nv.shared.reserved.0,"aw",@nobits
	.weak		__nv_reservedSMEM_offset_0_alias
	.size		__nv_reservedSMEM_offset_0_alias, 0, 64
	.other		__nv_reservedSMEM_offset_0_alias,@"STO_CUDA_RESERVED_SHARED STV_DEFAULT"
__nv_reservedSMEM_offset_0_alias:
	.zero		0
	.zero		64


//--------------------- .nv.constant0._Z8KeAtomicI6__halfEvPT_iS2_ --------------------------
	.section	.nv.constant0._Z8KeAtomicI6__halfEvPT_iS2_,"a",@progbits
	.sectionflags	@""
	.align	4
.nv.constant0._Z8KeAtomicI6__halfEvPT_iS2_:
	.zero		920


//--------------------- .nv.constant0._Z8KeAtomicIfEvPT_iS1_ --------------------------
	.section	.nv.constant0._Z8KeAtomicIfEvPT_iS1_,"a",@progbits
	.sectionflags	@""
	.align	4
.nv.constant0._Z8KeAtomicIfEvPT_iS1_:
	.zero		920


//--------------------- SYMBOLS --------------------------

	.type		.nv.reservedSmem.offset0,@object
	.size		.nv.reservedSmem.offset0,0x4
